//
// Generated by NVIDIA NVVM Compiler
//
// Compiler Build ID: CL-36424714
// Cuda compilation tools, release 13.0, V13.0.88
// Based on NVVM 20.0.0
//

.version 9.0
.target sm_100
.address_size 64

	// .globl	_Z11measure_hitPKiiPi
.extern .func  (.param .b32 func_retval0) vprintf
(
	.param .b64 vprintf_param_0,
	.param .b64 vprintf_param_1
)
;
.global .align 1 .b8 $str[19] = {116, 105, 109, 101, 32, 102, 111, 114, 32, 37, 100, 32, 105, 115, 32, 37, 100, 10};

.visible .entry _Z11measure_hitPKiiPi(
	.param .u64 .ptr .align 1 _Z11measure_hitPKiiPi_param_0,
	.param .u32 _Z11measure_hitPKiiPi_param_1,
	.param .u64 .ptr .align 1 _Z11measure_hitPKiiPi_param_2
)
{
	.local .align 8 .b8 	__local_depot0[8];
	.reg .b64 	%SP;
	.reg .b64 	%SPL;
	.reg .b32 	%r<10>;
	.reg .b64 	%rd<15>;

	mov.u64 	%SPL, __local_depot0;
	cvta.local.u64 	%SP, %SPL;
	ld.param.u64 	%rd3, [_Z11measure_hitPKiiPi_param_0];
	ld.param.u32 	%r1, [_Z11measure_hitPKiiPi_param_1];
	ld.param.u64 	%rd4, [_Z11measure_hitPKiiPi_param_2];
	cvta.to.global.u64 	%rd5, %rd4;
	cvta.to.global.u64 	%rd6, %rd3;
	add.u64 	%rd7, %SP, 0;
	add.u64 	%rd8, %SPL, 0;
	// begin inline asm
	mov.u64 	%rd1, %clock64;
	// end inline asm
	mov.u32 	%r2, %tid.x;
	mul.lo.s32 	%r3, %r1, %r2;
	mul.wide.u32 	%rd9, %r3, 4;
	add.s64 	%rd10, %rd6, %rd9;
	ld.global.u32 	%r4, [%rd10];
	mul.wide.u32 	%rd11, %r2, 4;
	add.s64 	%rd12, %rd5, %rd11;
	st.global.u32 	[%rd12], %r4;
	// begin inline asm
	mov.u64 	%rd2, %clock64;
	// end inline asm
	cvt.u32.u64 	%r5, %rd1;
	cvt.u32.u64 	%r6, %rd2;
	sub.s32 	%r7, %r6, %r5;
	st.local.v2.u32 	[%rd8], {%r2, %r7};
	mov.u64 	%rd13, $str;
	cvta.global.u64 	%rd14, %rd13;
	{ // callseq 0, 0
	.param .b64 param0;
	st.param.b64 	[param0], %rd14;
	.param .b64 param1;
	st.param.b64 	[param1], %rd7;
	.param .b32 retval0;
	call.uni (retval0), 
	vprintf, 
	(
	param0, 
	param1
	);
	ld.param.b32 	%r8, [retval0];
	} // callseq 0
	ret;

}


// ===== COMPILED SASS (sm_100) =====

	.target	sm_100

	.elftype	@"ET_EXEC"


//--------------------- .note.nv.tkinfo           --------------------------
	.section	.note.nv.tkinfo,"",@"SHT_NOTE"
	.sectionflags	@"SHF_NOTE_NV_TKINFO"
	.tkinfo
        /*0018*/ 	.word	0x00000002
        /*0030*/ 	.string	""
        /*0030*/ 	.string	"ptxas"
        /*0030*/ 	.string	"Cuda compilation tools, release 13.0, V13.0.88"
        /*0030*/ 	.string	"Build cuda_13.0.r13.0/compiler.36424714_0"
        /*0030*/ 	.string	"-arch sm_100 -m 64 "



//--------------------- .note.nv.cuinfo           --------------------------
	.section	.note.nv.cuinfo,"",@"SHT_NOTE"
	.sectionflags	@"SHF_NOTE_NV_CUINFO"
        /*0018*/ 	.short	0x0002
        /*001a*/ 	.short	0x0064
        /*001c*/ 	.short	0x0082
	.zero		2


//--------------------- .nv.info                  --------------------------
	.section	.nv.info,"",@"SHT_CUDA_INFO"
	.align	4


	//----- nvinfo : EIATTR_REGCOUNT
	.align		4
        /*0000*/ 	.byte	0x04, 0x2f
        /*0002*/ 	.short	(.L_2 - .L_1)
	.align		4
.L_1:
        /*0004*/ 	.word	index@(_Z11measure_hitPKiiPi)
        /*0008*/ 	.word	0x00000018


	//----- nvinfo : EIATTR_FRAME_SIZE
	.align		4
.L_2:
        /*000c*/ 	.byte	0x04, 0x11
        /*000e*/ 	.short	(.L_4 - .L_3)
	.align		4
.L_3:
        /*0010*/ 	.word	index@(_Z11measure_hitPKiiPi)
        /*0014*/ 	.word	0x00000008


	//----- nvinfo : EIATTR_MIN_STACK_SIZE
	.align		4
.L_4:
        /*0018*/ 	.byte	0x04, 0x12
        /*001a*/ 	.short	(.L_6 - .L_5)
	.align		4
.L_5:
        /*001c*/ 	.word	index@(_Z11measure_hitPKiiPi)
        /*0020*/ 	.word	0x00000008
.L_6:


//--------------------- .nv.compat                --------------------------
	.section	.nv.compat,"",@"SHT_CUDA_COMPAT_INFO"
	.align	4
        /*0000*/ 	.byte	0x02, 0x09, 0x00, 0x00, 0x02, 0x02, 0x01, 0x00, 0x02, 0x05, 0x05, 0x00, 0x03, 0x07, 0x01, 0x01
        /*0010*/ 	.byte	0x02, 0x03, 0x00, 0x00, 0x02, 0x06, 0x01, 0x00, 0x04, 0x0b, 0x08, 0x00, 0x09, 0x00, 0x00, 0x00
        /*0020*/ 	.byte	0x00, 0x00, 0x00, 0x00


//--------------------- .nv.info._Z11measure_hitPKiiPi --------------------------
	.section	.nv.info._Z11measure_hitPKiiPi,"",@"SHT_CUDA_INFO"
	.sectionflags	@""
	.align	4


	//----- nvinfo : EIATTR_CUDA_API_VERSION
	.align		4
        /*0000*/ 	.byte	0x04, 0x37
        /*0002*/ 	.short	(.L_8 - .L_7)
.L_7:
        /*0004*/ 	.word	0x00000082


	//----- nvinfo : EIATTR_KPARAM_INFO
	.align		4
.L_8:
        /*0008*/ 	.byte	0x04, 0x17
        /*000a*/ 	.short	(.L_10 - .L_9)
.L_9:
        /*000c*/ 	.word	0x00000000
        /*0010*/ 	.short	0x0002
        /*0012*/ 	.short	0x0010
        /*0014*/ 	.byte	0x00, 0xf5, 0x21, 0x00


	//----- nvinfo : EIATTR_KPARAM_INFO
	.align		4
.L_10:
        /*0018*/ 	.byte	0x04, 0x17
        /*001a*/ 	.short	(.L_12 - .L_11)
.L_11:
        /*001c*/ 	.word	0x00000000
        /*0020*/ 	.short	0x0001
        /*0022*/ 	.short	0x0008
        /*0024*/ 	.byte	0x00, 0xf0, 0x11, 0x00


	//----- nvinfo : EIATTR_KPARAM_INFO
	.align		4
.L_12:
        /*0028*/ 	.byte	0x04, 0x17
        /*002a*/ 	.short	(.L_14 - .L_13)
.L_13:
        /*002c*/ 	.word	0x00000000
        /*0030*/ 	.short	0x0000
        /*0032*/ 	.short	0x0000
        /*0034*/ 	.byte	0x00, 0xf5, 0x21, 0x00


	//----- nvinfo : EIATTR_SPARSE_MMA_MASK
	.align		4
.L_14:
        /*0038*/ 	.byte	0x03, 0x50
        /*003a*/ 	.short	0x0000


	//----- nvinfo : EIATTR_MAXREG_COUNT
	.align		4
        /*003c*/ 	.byte	0x03, 0x1b
        /*003e*/ 	.short	0x00ff


	//----- nvinfo : EIATTR_EXTERNS
	.align		4
        /*0040*/ 	.byte	0x04, 0x0f
        /*0042*/ 	.short	(.L_16 - .L_15)


	//   ....[0]....
	.align		4
.L_15:
        /*0044*/ 	.word	index@(vprintf)


	//----- nvinfo : EIATTR_MERCURY_ISA_VERSION
	.align		4
.L_16:
        /*0048*/ 	.byte	0x03, 0x5f
        /*004a*/ 	.short	0x0101


	//----- nvinfo : EIATTR_VRC_CTA_INIT_COUNT
	.align		4
        /*004c*/ 	.byte	0x02, 0x4a
	.zero		1
	.zero		1


	//----- nvinfo : EIATTR_SYSCALL_OFFSETS
	.align		4
        /*0050*/ 	.byte	0x04, 0x46
        /*0052*/ 	.short	(.L_18 - .L_17)


	//   ....[0]....
.L_17:
        /*0054*/ 	.word	0x000001b0


	//----- nvinfo : EIATTR_EXIT_INSTR_OFFSETS
	.align		4
.L_18:
        /*0058*/ 	.byte	0x04, 0x1c
        /*005a*/ 	.short	(.L_20 - .L_19)


	//   ....[0]....
.L_19:
        /*005c*/ 	.word	0x000001c0


	//----- nvinfo : EIATTR_CBANK_PARAM_SIZE
	.align		4
.L_20:
        /*0060*/ 	.byte	0x03, 0x19
        /*0062*/ 	.short	0x0018


	//----- nvinfo : EIATTR_PARAM_CBANK
	.align		4
        /*0064*/ 	.byte	0x04, 0x0a
        /*0066*/ 	.short	(.L_22 - .L_21)
	.align		4
.L_21:
        /*0068*/ 	.word	index@(.nv.constant0._Z11measure_hitPKiiPi)
        /*006c*/ 	.short	0x0380
        /*006e*/ 	.short	0x0018


	//----- nvinfo : EIATTR_SW_WAR
	.align		4
.L_22:
        /*0070*/ 	.byte	0x04, 0x36
        /*0072*/ 	.short	(.L_24 - .L_23)
.L_23:
        /*0074*/ 	.word	0x00000008
.L_24:


//--------------------- .nv.callgraph             --------------------------
	.section	.nv.callgraph,"",@"SHT_CUDA_CALLGRAPH"
	.align	4
	.sectionentsize	8
	.align		4
        /*0000*/ 	.word	0x00000000
	.align		4
        /*0004*/ 	.word	0xffffffff
	.align		4
        /*0008*/ 	.word	index@(_Z11measure_hitPKiiPi)
	.align		4
        /*000c*/ 	.word	index@(vprintf)
	.align		4
        /*0010*/ 	.word	0x00000000
	.align		4
        /*0014*/ 	.word	0xfffffffe
	.align		4
        /*0018*/ 	.word	0x00000000
	.align		4
        /*001c*/ 	.word	0xfffffffd
	.align		4
        /*0020*/ 	.word	0x00000000
	.align		4
        /*0024*/ 	.word	0xfffffffc


//--------------------- .nv.constant4             --------------------------
	.section	.nv.constant4,"a",@progbits
	.align	8
	.align		8
.nv.constant4:
        /*0000*/ 	.dword	vprintf
	.align		8
        /*0008*/ 	.dword	$str


//--------------------- .text._Z11measure_hitPKiiPi --------------------------
	.section	.text._Z11measure_hitPKiiPi,"ax",@progbits
	.align	128
        .global         _Z11measure_hitPKiiPi
        .type           _Z11measure_hitPKiiPi,@function
        .size           _Z11measure_hitPKiiPi,(.L_x_2 - _Z11measure_hitPKiiPi)
        .other          _Z11measure_hitPKiiPi,@"STO_CUDA_ENTRY STV_DEFAULT"
_Z11measure_hitPKiiPi:
.text._Z11measure_hitPKiiPi:
[----:B------:R-:W0:Y:S01]  /*0000*/  LDC R1, c[0x0][0x37c] ;  /* 0x0000df00ff017b82 */ /* 0x000e220000000800 */
[----:B------:R-:W1:Y:S01]  /*0010*/  LDCU UR6, c[0x0][0x2f8] ;  /* 0x00005f00ff0677ac */ /* 0x000e620008000800 */
[----:B0-----:R-:W-:Y:S01]  /*0020*/  VIADD R1, R1, 0xfffffff8 ;  /* 0xfffffff801017836 */ /* 0x001fe20000000000 */
[----:B------:R-:W0:Y:S01]  /*0030*/  LDCU UR7, c[0x0][0x2fc] ;  /* 0x00005f80ff0777ac */ /* 0x000e220008000800 */
[----:B------:R-:W2:Y:S03]  /*0040*/  LDCU.64 UR4, c[0x0][0x358] ;  /* 0x00006b00ff0477ac */ /* 0x000ea60008000a00 */
[----:B-1----:R-:W-:-:S04]  /*0050*/  IADD3 R6, P0, PT, R1, UR6, RZ ;  /* 0x0000000601067c10 */ /* 0x002fc8000ff1e0ff */
[----:B0-----:R-:W-:Y:S01]  /*0060*/  IADD3.X R7, PT, PT, RZ, UR7, RZ, P0, !PT ;  /* 0x00000007ff077c10 */ /* 0x001fe200087fe4ff */
[----:B------:R-:W0:Y:S01]  /*0070*/  S2UR UR6, SR_CLOCKLO ;  /* 0x00000000000679c3 */ /* 0x000e220000005000 */
[----:B------:R-:W-:Y:S01]  /*0080*/  NOP ;  /* 0x0000000000007918 */ /* 0x000fe20000000000 */
[----:B------:R-:W1:Y:S06]  /*0090*/  S2R R8, SR_TID.X ;  /* 0x0000000000087919 */ /* 0x000e6c0000002100 */
[----:B------:R-:W3:Y:S01]  /*00a0*/  LDC.64 R2, c[0x0][0x380] ;  /* 0x0000e000ff027b82 */ /* 0x000ee20000000a00 */
[----:B------:R-:W1:Y:S02]  /*00b0*/  LDCU UR7, c[0x0][0x388] ;  /* 0x00007100ff0777ac */ /* 0x000e640008000800 */
[----:B-1----:R-:W-:-:S04]  /*00c0*/  IMAD R5, R8, UR7, RZ ;  /* 0x0000000708057c24 */ /* 0x002fc8000f8e02ff */
[----:B---3--:R-:W-:Y:S02]  /*00d0*/  IMAD.WIDE.U32 R2, R5, 0x4, R2 ;  /* 0x0000000405027825 */ /* 0x008fe400078e0002 */
[----:B------:R-:W1:Y:S04]  /*00e0*/  LDC.64 R4, c[0x0][0x390] ;  /* 0x0000e400ff047b82 */ /* 0x000e680000000a00 */
[----:B--2---:R-:W2:Y:S01]  /*00f0*/  LDG.E R3, desc[UR4][R2.64] ;  /* 0x0000000402037981 */ /* 0x004ea2000c1e1900 */
[----:B-1----:R-:W-:-:S05]  /*0100*/  IMAD.WIDE.U32 R4, R8, 0x4, R4 ;  /* 0x0000000408047825 */ /* 0x002fca00078e0004 */
[----:B--2---:R1:W-:Y:S01]  /*0110*/  STG.E desc[UR4][R4.64], R3 ;  /* 0x0000000304007986 */ /* 0x0043e2000c101904 */
[----:B------:R-:W-:-:S05]  /*0120*/  CS2R.32 R9, SR_CLOCKLO ;  /* 0x0000000000097805 */ /* 0x000fca0000005000 */
[----:B0-----:R-:W-:Y:S01]  /*0130*/  VIADD R9, R9, -UR6 ;  /* 0x8000000609097c36 */ /* 0x001fe20008000000 */
[----:B------:R-:W-:Y:S01]  /*0140*/  MOV R0, 0x0 ;  /* 0x0000000000007802 */ /* 0x000fe20000000f00 */
[----:B------:R-:W0:Y:S03]  /*0150*/  LDCU.64 UR4, c[0x4][0x8] ;  /* 0x01000100ff0477ac */ /* 0x000e260008000a00 */
[----:B------:R2:W-:Y:S01]  /*0160*/  STL.64 [R1], R8 ;  /* 0x0000000801007387 */ /* 0x0005e20000100a00 */
[----:B-1----:R2:W1:Y:S01]  /*0170*/  LDC.64 R2, c[0x4][R0] ;  /* 0x0100000000027b82 */ /* 0x0024620000000a00 */
[----:B0-----:R-:W-:Y:S01]  /*0180*/  MOV R4, UR4 ;  /* 0x0000000400047c02 */ /* 0x001fe20008000f00 */
[----:B--2---:R-:W-:-:S07]  /*0190*/  IMAD.U32 R5, RZ, RZ, UR5 ;  /* 0x00000005ff057e24 */ /* 0x004fce000f8e00ff */
[----:B------:R-:W-:-:S07]  /*01a0*/  LEPC R20, `(.L_x_0) ;  /* 0x000000001014794e */ /* 0x000fce0000000000 */
[----:B-1----:R-:W-:Y:S05]  /*01b0*/  CALL.ABS.NOINC R2 ;  /* 0x0000000002007343 */ /* 0x002fea0003c00000 */
.L_x_0:
[----:B------:R-:W-:Y:S05]  /*01c0*/  EXIT ;  /* 0x000000000000794d */ /* 0x000fea0003800000 */
.L_x_1:
[----:B------:R-:W-:-:S00]  /*01d0*/  BRA `(.L_x_1) ;  /* 0xfffffffc00fc7947 */ /* 0x000fc0000383ffff */
[----:B------:R-:W-:-:S00]  /*01e0*/  NOP ;  /* 0x0000000000007918 */ /* 0x000fc00000000000 */
        /* <DEDUP_REMOVED lines=9> */
.L_x_2:


//--------------------- .nv.global.init           --------------------------
	.section	.nv.global.init,"aw",@progbits
.nv.global.init:
	.type		$str,@object
	.size		$str,(.L_0 - $str)
$str:
        /*0000*/ 	.byte	0x74, 0x69, 0x6d, 0x65, 0x20, 0x66, 0x6f, 0x72, 0x20, 0x25, 0x64, 0x20, 0x69, 0x73, 0x20, 0x25
        /*0010*/ 	.byte	0x64, 0x0a, 0x00
.L_0:


//--------------------- .nv.shared.reserved.0     --------------------------
	.section	.nv.shared.reserved.0,"aw",@nobits
	.weak		__nv_reservedSMEM_offset_0_alias
	.size		__nv_reservedSMEM_offset_0_alias, 0, 64
	.other		__nv_reservedSMEM_offset_0_alias,@"STO_CUDA_RESERVED_SHARED STV_DEFAULT"
__nv_reservedSMEM_offset_0_alias:
	.zero		0
	.zero		64


//--------------------- .nv.constant0._Z11measure_hitPKiiPi --------------------------
	.section	.nv.constant0._Z11measure_hitPKiiPi,"a",@progbits
	.sectionflags	@""
	.align	4
.nv.constant0._Z11measure_hitPKiiPi:
	.zero		920


//--------------------- SYMBOLS --------------------------

	.type		.nv.reservedSmem.offset0,@object
	.size		.nv.reservedSmem.offset0,0x4
	.type		vprintf,@function
